	.headerflags	@"EF_CUDA_TEXMODE_UNIFIED EF_CUDA_64BIT_ADDRESS EF_CUDA_ACCELERATORS EF_CUDA_SM90 EF_CUDA_VIRTUAL_SM(EF_CUDA_SM90)"
	.elftype	@"ET_EXEC"


//--------------------- .nv.info                  --------------------------
	.section	.nv.info,"",@"SHT_CUDA_INFO"
	.align	4


	//----- nvinfo : EIATTR_REGCOUNT
	.align		4
        /*0000*/ 	.byte	0x04, 0x2f
        /*0002*/ 	.short	(.L_1 - .L_0)
	.align		4
.L_0:
        /*0004*/ 	.word	index@(triton_poi_fused_sigmoid_sub_8)
        /*0008*/ 	.word	0x00000012


	//----- nvinfo : EIATTR_MIN_STACK_SIZE
	.align		4
.L_1:
        /*000c*/ 	.byte	0x04, 0x12
        /*000e*/ 	.short	(.L_3 - .L_2)
	.align		4
.L_2:
        /*0010*/ 	.word	index@(triton_poi_fused_sigmoid_sub_8)
        /*0014*/ 	.word	0x00000000


	//----- nvinfo : EIATTR_FRAME_SIZE
	.align		4
.L_3:
        /*0018*/ 	.byte	0x04, 0x11
        /*001a*/ 	.short	(.L_5 - .L_4)
	.align		4
.L_4:
        /*001c*/ 	.word	index@(triton_poi_fused_sigmoid_sub_8)
        /*0020*/ 	.word	0x00000000


	//----- nvinfo : EIATTR_MIN_STACK_SIZE
	.align		4
.L_5:
        /*0024*/ 	.byte	0x04, 0x12
        /*0026*/ 	.short	(.L_7 - .L_6)
	.align		4
.L_6:
        /*0028*/ 	.word	index@(triton_poi_fused_sigmoid_sub_8)
        /*002c*/ 	.word	0x00000000
.L_7:


//--------------------- .nv.info.triton_poi_fused_sigmoid_sub_8 --------------------------
	.section	.nv.info.triton_poi_fused_sigmoid_sub_8,"",@"SHT_CUDA_INFO"
	.sectionflags	@""
	.align	4


	//----- nvinfo : EIATTR_CUDA_API_VERSION
	.align		4
        /*0000*/ 	.byte	0x04, 0x37
        /*0002*/ 	.short	(.L_9 - .L_8)
.L_8:
        /*0004*/ 	.word	0x0000007c


	//----- nvinfo : EIATTR_KPARAM_INFO
	.align		4
.L_9:
        /*0008*/ 	.byte	0x04, 0x17
        /*000a*/ 	.short	(.L_11 - .L_10)
.L_10:
        /*000c*/ 	.word	0x00000000
        /*0010*/ 	.short	0x0004
        /*0012*/ 	.short	0x0020
        /*0014*/ 	.byte	0x00, 0xf0, 0x11, 0x00


	//----- nvinfo : EIATTR_KPARAM_INFO
	.align		4
.L_11:
        /*0018*/ 	.byte	0x04, 0x17
        /*001a*/ 	.short	(.L_13 - .L_12)
.L_12:
        /*001c*/ 	.word	0x00000000
        /*0020*/ 	.short	0x0003
        /*0022*/ 	.short	0x0018
        /*0024*/ 	.byte	0x00, 0xf4, 0x21, 0x00


	//----- nvinfo : EIATTR_KPARAM_INFO
	.align		4
.L_13:
        /*0028*/ 	.byte	0x04, 0x17
        /*002a*/ 	.short	(.L_15 - .L_14)
.L_14:
        /*002c*/ 	.word	0x00000000
        /*0030*/ 	.short	0x0002
        /*0032*/ 	.short	0x0010
        /*0034*/ 	.byte	0x00, 0xf4, 0x21, 0x00


	//----- nvinfo : EIATTR_KPARAM_INFO
	.align		4
.L_15:
        /*0038*/ 	.byte	0x04, 0x17
        /*003a*/ 	.short	(.L_17 - .L_16)
.L_16:
        /*003c*/ 	.word	0x00000000
        /*0040*/ 	.short	0x0001
        /*0042*/ 	.short	0x0008
        /*0044*/ 	.byte	0x00, 0xf4, 0x21, 0x00


	//----- nvinfo : EIATTR_KPARAM_INFO
	.align		4
.L_17:
        /*0048*/ 	.byte	0x04, 0x17
        /*004a*/ 	.short	(.L_19 - .L_18)
.L_18:
        /*004c*/ 	.word	0x00000000
        /*0050*/ 	.short	0x0000
        /*0052*/ 	.short	0x0000
        /*0054*/ 	.byte	0x00, 0xf4, 0x21, 0x00


	//----- nvinfo : EIATTR_SPARSE_MMA_MASK
	.align		4
.L_19:
        /*0058*/ 	.byte	0x03, 0x50
        /*005a*/ 	.short	0x0000


	//----- nvinfo : EIATTR_MAXREG_COUNT
	.align		4
        /*005c*/ 	.byte	0x03, 0x1b
        /*005e*/ 	.short	0x00ff


	//----- nvinfo : EIATTR_EXIT_INSTR_OFFSETS
	.align		4
        /*0060*/ 	.byte	0x04, 0x1c
        /*0062*/ 	.short	(.L_21 - .L_20)


	//   ....[0]....
.L_20:
        /*0064*/ 	.word	0x00000310


	//   ....[1]....
        /*0068*/ 	.word	0x00000330


	//----- nvinfo : EIATTR_REQNTID
	.align		4
.L_21:
        /*006c*/ 	.byte	0x04, 0x10
        /*006e*/ 	.short	(.L_23 - .L_22)
.L_22:
        /*0070*/ 	.word	0x00000080
        /*0074*/ 	.word	0x00000001
        /*0078*/ 	.word	0x00000001


	//----- nvinfo : EIATTR_CBANK_PARAM_SIZE
	.align		4
.L_23:
        /*007c*/ 	.byte	0x03, 0x19
        /*007e*/ 	.short	0x0024


	//----- nvinfo : EIATTR_PARAM_CBANK
	.align		4
        /*0080*/ 	.byte	0x04, 0x0a
        /*0082*/ 	.short	(.L_25 - .L_24)
	.align		4
.L_24:
        /*0084*/ 	.word	index@(.nv.constant0.triton_poi_fused_sigmoid_sub_8)
        /*0088*/ 	.short	0x0210
        /*008a*/ 	.short	0x0024


	//----- nvinfo : EIATTR_SW_WAR
	.align		4
.L_25:
        /*008c*/ 	.byte	0x04, 0x36
        /*008e*/ 	.short	(.L_27 - .L_26)
.L_26:
        /*0090*/ 	.word	0x00000008
.L_27:


//--------------------- .nv.callgraph             --------------------------
	.section	.nv.callgraph,"",@"SHT_CUDA_CALLGRAPH"
	.align	4
	.sectionentsize	8
	.align		4
        /*0000*/ 	.word	0x00000000
	.align		4
        /*0004*/ 	.word	0xffffffff
	.align		4
        /*0008*/ 	.word	0x00000000
	.align		4
        /*000c*/ 	.word	0xfffffffe
	.align		4
        /*0010*/ 	.word	0x00000000
	.align		4
        /*0014*/ 	.word	0xfffffffd
	.align		4
        /*0018*/ 	.word	0x00000000
	.align		4
        /*001c*/ 	.word	0xfffffffc


//--------------------- .text.triton_poi_fused_sigmoid_sub_8 --------------------------
	.section	.text.triton_poi_fused_sigmoid_sub_8,"ax",@progbits
	.align	128
        .global         triton_poi_fused_sigmoid_sub_8
        .type           triton_poi_fused_sigmoid_sub_8,@function
        .size           triton_poi_fused_sigmoid_sub_8,(.L_x_1 - triton_poi_fused_sigmoid_sub_8)
        .other          triton_poi_fused_sigmoid_sub_8,@"STO_CUDA_ENTRY STV_DEFAULT"
triton_poi_fused_sigmoid_sub_8:
.text.triton_poi_fused_sigmoid_sub_8:
[----:B------:R-:W0:Y:S01]  /*0000*/  LDC R1, c[0x0][0x28] ;  /* 0x00000a00ff017b82 */ /* 0x000e220000000800 */
[----:B------:R-:W1:Y:S07]  /*0010*/  S2R R0, SR_TID.X ;  /* 0x0000000000007919 */ /* 0x000e6e0000002100 */
[----:B------:R-:W2:Y:S01]  /*0020*/  LDC.64 R4, c[0x0][0x220] ;  /* 0x00008800ff047b82 */ /* 0x000ea20000000a00 */
[----:B------:R-:W-:Y:S01]  /*0030*/  ULDC.64 UR4, c[0x0][0x208] ;  /* 0x0000820000047ab9 */ /* 0x000fe20000000a00 */
[----:B------:R-:W3:Y:S06]  /*0040*/  S2R R11, SR_CTAID.X ;  /* 0x00000000000b7919 */ /* 0x000eec0000002500 */
[----:B------:R-:W4:Y:S08]  /*0050*/  LDC.64 R2, c[0x0][0x228] ;  /* 0x00008a00ff027b82 */ /* 0x000f300000000a00 */
[----:B------:R-:W5:Y:S08]  /*0060*/  LDC.64 R6, c[0x0][0x210] ;  /* 0x00008400ff067b82 */ /* 0x000f700000000a00 */
[----:B------:R-:W2:Y:S01]  /*0070*/  LDC.64 R8, c[0x0][0x218] ;  /* 0x00008600ff087b82 */ /* 0x000ea20000000a00 */
[----:B-1----:R-:W-:-:S02]  /*0080*/  LOP3.LUT R0, R0, 0x7f, RZ, 0xc0, !PT ;  /* 0x0000007f00007812 */ /* 0x002fc400078ec0ff */
[----:B---3--:R-:W-:Y:S02]  /*0090*/  SHF.R.S32.HI R10, RZ, 0x18, R11 ;  /* 0x00000018ff0a7819 */ /* 0x008fe4000001140b */
[----:B------:R-:W-:Y:S02]  /*00a0*/  LEA R11, R11, R0, 0x7 ;  /* 0x000000000b0b7211 */ /* 0x000fe400078e38ff */
[----:B------:R-:W-:Y:S02]  /*00b0*/  SGXT R0, R10, 0x1 ;  /* 0x000000010a00781a */ /* 0x000fe40000000200 */
[C---:B------:R-:W-:Y:S01]  /*00c0*/  ISETP.GE.AND P0, PT, R11.reuse, 0x100, PT ;  /* 0x000001000b00780c */ /* 0x040fe20003f06270 */
[----:B-----5:R-:W-:Y:S01]  /*00d0*/  IMAD.WIDE R6, R11, 0x4, R6 ;  /* 0x000000040b067825 */ /* 0x020fe200078e0206 */
[CC--:B------:R-:W-:Y:S02]  /*00e0*/  LEA.HI R12, R0.reuse, R11.reuse, RZ, 0x4 ;  /* 0x0000000b000c7211 */ /* 0x0c0fe400078f20ff */
[----:B------:R-:W-:-:S02]  /*00f0*/  LEA.HI R10, R0, R11, RZ, 0x6 ;  /* 0x0000000b000a7211 */ /* 0x000fc400078f30ff */
[----:B------:R-:W-:Y:S02]  /*0100*/  LOP3.LUT R12, R12, 0xfffffff0, RZ, 0xc0, !PT ;  /* 0xfffffff00c0c7812 */ /* 0x000fe400078ec0ff */
[----:B------:R-:W-:Y:S02]  /*0110*/  LEA.HI R0, R0, R11, RZ, 0x2 ;  /* 0x0000000b00007211 */ /* 0x000fe400078f10ff */
[----:B------:R-:W-:Y:S02]  /*0120*/  SHF.R.S32.HI R10, RZ, 0x6, R10 ;  /* 0x00000006ff0a7819 */ /* 0x000fe4000001140a */
[----:B------:R-:W-:Y:S02]  /*0130*/  IADD3 R13, R11, -R12, RZ ;  /* 0x8000000c0b0d7210 */ /* 0x000fe40007ffe0ff */
[----:B------:R-:W-:-:S03]  /*0140*/  LOP3.LUT R0, R0, 0xfffffffc, RZ, 0xc0, !PT ;  /* 0xfffffffc00007812 */ /* 0x000fc600078ec0ff */
[----:B------:R-:W-:Y:S01]  /*0150*/  IMAD R15, R10, 0x10, R13 ;  /* 0x000000100a0f7824 */ /* 0x000fe200078e020d */
[----:B------:R-:W-:Y:S01]  /*0160*/  IADD3 R13, R11, -R0, RZ ;  /* 0x800000000b0d7210 */ /* 0x000fe20007ffe0ff */
[----:B------:R-:W-:Y:S01]  /*0170*/  IMAD.MOV.U32 R0, RZ, RZ, RZ ;  /* 0x000000ffff007224 */ /* 0x000fe200078e00ff */
[----:B------:R-:W-:Y:S01]  /*0180*/  CS2R R10, SRZ ;  /* 0x00000000000a7805 */ /* 0x000fe2000001ff00 */
[----:B0-2---:R-:W-:-:S04]  /*0190*/  IMAD.WIDE R8, R15, 0x4, R8 ;  /* 0x000000040f087825 */ /* 0x005fc800078e0208 */
[C---:B------:R-:W-:Y:S01]  /*01a0*/  IMAD.WIDE R4, R13.reuse, 0x4, R4 ;  /* 0x000000040d047825 */ /* 0x040fe200078e0204 */
[----:B------:R-:W2:Y:S03]  /*01b0*/  @!P0 LDG.E.EL R0, desc[UR4][R8.64] ;  /* 0x0000000408008981 */ /* 0x000ea6000c2e1900 */
[----:B----4-:R-:W-:Y:S01]  /*01c0*/  IMAD.WIDE R2, R13, 0x4, R2 ;  /* 0x000000040d027825 */ /* 0x010fe200078e0202 */
[----:B------:R-:W-:Y:S01]  /*01d0*/  HFMA2.MMA R13, -RZ, RZ, 0, 0 ;  /* 0x00000000ff0d7435 */ /* 0x000fe200000001ff */
[----:B------:R-:W3:Y:S04]  /*01e0*/  @!P0 LDG.E R10, desc[UR4][R6.64] ;  /* 0x00000004060a8981 */ /* 0x000ee8000c1e1900 */
[----:B------:R-:W2:Y:S05]  /*01f0*/  @!P0 LDG.E.EL R11, desc[UR4][R4.64] ;  /* 0x00000004040b8981 */ /* 0x000eaa000c2e1900 */
[----:B------:R0:W3:Y:S02]  /*0200*/  @!P0 LDG.E.EL R13, desc[UR4][R2.64] ;  /* 0x00000004020d8981 */ /* 0x0000e4000c2e1900 */
[----:B0-----:R-:W-:-:S02]  /*0210*/  IMAD.MOV.U32 R3, RZ, RZ, 0x3e800000 ;  /* 0x3e800000ff037424 */ /* 0x001fc400078e00ff */
[----:B--2---:R-:W-:Y:S01]  /*0220*/  FADD R0, R11, R0 ;  /* 0x000000000b007221 */ /* 0x004fe20000000000 */
[----:B---3--:R-:W-:-:S04]  /*0230*/  FADD R13, R13, R10 ;  /* 0x0000000a0d0d7221 */ /* 0x008fc80000000000 */
[----:B------:R-:W-:-:S04]  /*0240*/  FADD R0, -R0, R13 ;  /* 0x0000000d00007221 */ /* 0x000fc80000000100 */
[----:B------:R-:W-:-:S04]  /*0250*/  FADD R0, RZ, R0 ;  /* 0x00000000ff007221 */ /* 0x000fc80000000000 */
[----:B------:R-:W-:-:S05]  /*0260*/  FMUL R0, R0, 1.4426950216293334961 ;  /* 0x3fb8aa3b00007820 */ /* 0x000fca0000400000 */
[----:B------:R-:W-:-:S13]  /*0270*/  FSETP.GEU.AND P1, PT, R0, -126, PT ;  /* 0xc2fc00000000780b */ /* 0x000fda0003f2e000 */
[----:B------:R-:W-:-:S04]  /*0280*/  @!P1 FMUL R0, R0, 0.5 ;  /* 0x3f00000000009820 */ /* 0x000fc80000400000 */
[----:B------:R-:W0:Y:S02]  /*0290*/  MUFU.EX2 R8, R0 ;  /* 0x0000000000087308 */ /* 0x000e240000000800 */
[----:B0-----:R-:W-:-:S04]  /*02a0*/  @!P1 FMUL R8, R8, R8 ;  /* 0x0000000808089220 */ /* 0x001fc80000400000 */
[----:B------:R-:W-:-:S05]  /*02b0*/  FADD R8, R8, 1 ;  /* 0x3f80000008087421 */ /* 0x000fca0000000000 */
[----:B------:R-:W-:-:S13]  /*02c0*/  FSETP.GT.AND P1, PT, R8, 8.50705917302346158658e+37, PT ;  /* 0x7e8000000800780b */ /* 0x000fda0003f24000 */
[----:B------:R-:W-:-:S06]  /*02d0*/  @P1 FMUL R8, R8, 0.25 ;  /* 0x3e80000008081820 */ /* 0x000fcc0000400000 */
[----:B------:R-:W0:Y:S01]  /*02e0*/  MUFU.RCP R8, R8 ;  /* 0x0000000800087308 */ /* 0x000e220000001000 */
[----:B------:R-:W-:-:S05]  /*02f0*/  FSEL R3, R3, 1, P1 ;  /* 0x3f80000003037808 */ /* 0x000fca0000800000 */
[----:B0-----:R-:W-:Y:S01]  /*0300*/  FMUL R3, R8, R3 ;  /* 0x0000000308037220 */ /* 0x001fe20000400000 */
[----:B------:R-:W-:Y:S06]  /*0310*/  @P0 EXIT ;  /* 0x000000000000094d */ /* 0x000fec0003800000 */
[----:B------:R-:W-:Y:S01]  /*0320*/  STG.E desc[UR4][R6.64], R3 ;  /* 0x0000000306007986 */ /* 0x000fe2000c101904 */
[----:B------:R-:W-:Y:S05]  /*0330*/  EXIT ;  /* 0x000000000000794d */ /* 0x000fea0003800000 */
.L_x_0:
[----:B------:R-:W-:-:S00]  /*0340*/  BRA `(.L_x_0) ;  /* 0xfffffffc00fc7947 */ /* 0x000fc0000383ffff */
[----:B------:R-:W-:-:S00]  /*0350*/  NOP ;  /* 0x0000000000007918 */ /* 0x000fc00000000000 */
        /* <DEDUP_REMOVED lines=10> */
.L_x_1:


//--------------------- .nv.constant0.triton_poi_fused_sigmoid_sub_8 --------------------------
	.section	.nv.constant0.triton_poi_fused_sigmoid_sub_8,"a",@progbits
	.sectionflags	@""
	.align	4
.nv.constant0.triton_poi_fused_sigmoid_sub_8:
	.zero		564
